	.headerflags	@"EF_CUDA_TEXMODE_UNIFIED EF_CUDA_64BIT_ADDRESS EF_CUDA_ACCELERATORS EF_CUDA_SM90 EF_CUDA_VIRTUAL_SM(EF_CUDA_SM90)"
	.elftype	@"ET_EXEC"


//--------------------- .nv.info                  --------------------------
	.section	.nv.info,"",@"SHT_CUDA_INFO"
	.align	4


	//----- nvinfo : EIATTR_REGCOUNT
	.align		4
        /*0000*/ 	.byte	0x04, 0x2f
        /*0002*/ 	.short	(.L_1 - .L_0)
	.align		4
.L_0:
        /*0004*/ 	.word	index@(triton_poi_fused_convolution_1)
        /*0008*/ 	.word	0x0000001e


	//----- nvinfo : EIATTR_MIN_STACK_SIZE
	.align		4
.L_1:
        /*000c*/ 	.byte	0x04, 0x12
        /*000e*/ 	.short	(.L_3 - .L_2)
	.align		4
.L_2:
        /*0010*/ 	.word	index@(triton_poi_fused_convolution_1)
        /*0014*/ 	.word	0x00000000


	//----- nvinfo : EIATTR_FRAME_SIZE
	.align		4
.L_3:
        /*0018*/ 	.byte	0x04, 0x11
        /*001a*/ 	.short	(.L_5 - .L_4)
	.align		4
.L_4:
        /*001c*/ 	.word	index@(triton_poi_fused_convolution_1)
        /*0020*/ 	.word	0x00000000


	//----- nvinfo : EIATTR_MIN_STACK_SIZE
	.align		4
.L_5:
        /*0024*/ 	.byte	0x04, 0x12
        /*0026*/ 	.short	(.L_7 - .L_6)
	.align		4
.L_6:
        /*0028*/ 	.word	index@(triton_poi_fused_convolution_1)
        /*002c*/ 	.word	0x00000000
.L_7:


//--------------------- .nv.info.triton_poi_fused_convolution_1 --------------------------
	.section	.nv.info.triton_poi_fused_convolution_1,"",@"SHT_CUDA_INFO"
	.sectionflags	@""
	.align	4


	//----- nvinfo : EIATTR_CUDA_API_VERSION
	.align		4
        /*0000*/ 	.byte	0x04, 0x37
        /*0002*/ 	.short	(.L_9 - .L_8)
.L_8:
        /*0004*/ 	.word	0x0000007c


	//----- nvinfo : EIATTR_KPARAM_INFO
	.align		4
.L_9:
        /*0008*/ 	.byte	0x04, 0x17
        /*000a*/ 	.short	(.L_11 - .L_10)
.L_10:
        /*000c*/ 	.word	0x00000000
        /*0010*/ 	.short	0x0003
        /*0012*/ 	.short	0x0014
        /*0014*/ 	.byte	0x00, 0xf0, 0x11, 0x00


	//----- nvinfo : EIATTR_KPARAM_INFO
	.align		4
.L_11:
        /*0018*/ 	.byte	0x04, 0x17
        /*001a*/ 	.short	(.L_13 - .L_12)
.L_12:
        /*001c*/ 	.word	0x00000000
        /*0020*/ 	.short	0x0002
        /*0022*/ 	.short	0x0010
        /*0024*/ 	.byte	0x00, 0xf0, 0x11, 0x00


	//----- nvinfo : EIATTR_KPARAM_INFO
	.align		4
.L_13:
        /*0028*/ 	.byte	0x04, 0x17
        /*002a*/ 	.short	(.L_15 - .L_14)
.L_14:
        /*002c*/ 	.word	0x00000000
        /*0030*/ 	.short	0x0001
        /*0032*/ 	.short	0x0008
        /*0034*/ 	.byte	0x00, 0xf4, 0x21, 0x00


	//----- nvinfo : EIATTR_KPARAM_INFO
	.align		4
.L_15:
        /*0038*/ 	.byte	0x04, 0x17
        /*003a*/ 	.short	(.L_17 - .L_16)
.L_16:
        /*003c*/ 	.word	0x00000000
        /*0040*/ 	.short	0x0000
        /*0042*/ 	.short	0x0000
        /*0044*/ 	.byte	0x00, 0xf4, 0x21, 0x00


	//----- nvinfo : EIATTR_SPARSE_MMA_MASK
	.align		4
.L_17:
        /*0048*/ 	.byte	0x03, 0x50
        /*004a*/ 	.short	0x0000


	//----- nvinfo : EIATTR_MAXREG_COUNT
	.align		4
        /*004c*/ 	.byte	0x03, 0x1b
        /*004e*/ 	.short	0x00ff


	//----- nvinfo : EIATTR_EXIT_INSTR_OFFSETS
	.align		4
        /*0050*/ 	.byte	0x04, 0x1c
        /*0052*/ 	.short	(.L_19 - .L_18)


	//   ....[0]....
.L_18:
        /*0054*/ 	.word	0x00000860


	//   ....[1]....
        /*0058*/ 	.word	0x000008b0


	//----- nvinfo : EIATTR_REQNTID
	.align		4
.L_19:
        /*005c*/ 	.byte	0x04, 0x10
        /*005e*/ 	.short	(.L_21 - .L_20)
.L_20:
        /*0060*/ 	.word	0x00000080
        /*0064*/ 	.word	0x00000001
        /*0068*/ 	.word	0x00000001


	//----- nvinfo : EIATTR_CBANK_PARAM_SIZE
	.align		4
.L_21:
        /*006c*/ 	.byte	0x03, 0x19
        /*006e*/ 	.short	0x0018


	//----- nvinfo : EIATTR_PARAM_CBANK
	.align		4
        /*0070*/ 	.byte	0x04, 0x0a
        /*0072*/ 	.short	(.L_23 - .L_22)
	.align		4
.L_22:
        /*0074*/ 	.word	index@(.nv.constant0.triton_poi_fused_convolution_1)
        /*0078*/ 	.short	0x0210
        /*007a*/ 	.short	0x0018


	//----- nvinfo : EIATTR_SW_WAR
	.align		4
.L_23:
        /*007c*/ 	.byte	0x04, 0x36
        /*007e*/ 	.short	(.L_25 - .L_24)
.L_24:
        /*0080*/ 	.word	0x00000008
.L_25:


//--------------------- .nv.callgraph             --------------------------
	.section	.nv.callgraph,"",@"SHT_CUDA_CALLGRAPH"
	.align	4
	.sectionentsize	8
	.align		4
        /*0000*/ 	.word	0x00000000
	.align		4
        /*0004*/ 	.word	0xffffffff
	.align		4
        /*0008*/ 	.word	0x00000000
	.align		4
        /*000c*/ 	.word	0xfffffffe
	.align		4
        /*0010*/ 	.word	0x00000000
	.align		4
        /*0014*/ 	.word	0xfffffffd
	.align		4
        /*0018*/ 	.word	0x00000000
	.align		4
        /*001c*/ 	.word	0xfffffffc


//--------------------- .text.triton_poi_fused_convolution_1 --------------------------
	.section	.text.triton_poi_fused_convolution_1,"ax",@progbits
	.sectionflags	@"SHF_BARRIERS=1"
	.align	128
        .global         triton_poi_fused_convolution_1
        .type           triton_poi_fused_convolution_1,@function
        .size           triton_poi_fused_convolution_1,(.L_x_1 - triton_poi_fused_convolution_1)
        .other          triton_poi_fused_convolution_1,@"STO_CUDA_ENTRY STV_DEFAULT"
triton_poi_fused_convolution_1:
.text.triton_poi_fused_convolution_1:
[----:B------:R-:W0:Y:S01]  /*0000*/  LDC R1, c[0x0][0x28] ;  /* 0x00000a00ff017b82 */ /* 0x000e220000000800 */
[----:B------:R-:W1:Y:S07]  /*0010*/  S2R R12, SR_TID.X ;  /* 0x00000000000c7919 */ /* 0x000e6e0000002100 */
[----:B------:R-:W2:Y:S01]  /*0020*/  LDC.64 R2, c[0x0][0x210] ;  /* 0x00008400ff027b82 */ /* 0x000ea20000000a00 */
[----:B------:R-:W-:Y:S01]  /*0030*/  ULDC.64 UR6, c[0x0][0x208] ;  /* 0x0000820000067ab9 */ /* 0x000fe20000000a00 */
[----:B------:R-:W3:Y:S01]  /*0040*/  S2R R0, SR_CTAID.Y ;  /* 0x0000000000007919 */ /* 0x000ee20000002600 */
[----:B------:R-:W4:Y:S01]  /*0050*/  S2R R13, SR_CTAID.X ;  /* 0x00000000000d7919 */ /* 0x000f220000002500 */
[----:B-1----:R-:W-:Y:S01]  /*0060*/  SHF.R.U32.HI R6, RZ, 0x2, R12 ;  /* 0x00000002ff067819 */ /* 0x002fe2000001160c */
[C---:B------:R-:W-:Y:S01]  /*0070*/  IMAD.SHL.U32 R5, R12.reuse, 0x4, RZ ;  /* 0x000000040c057824 */ /* 0x040fe200078e00ff */
[----:B------:R-:W-:Y:S01]  /*0080*/  LOP3.LUT R4, R12, 0x40, RZ, 0xc0, !PT ;  /* 0x000000400c047812 */ /* 0x000fe200078ec0ff */
[----:B---3--:R-:W-:Y:S01]  /*0090*/  IMAD.SHL.U32 R0, R0, 0x10, RZ ;  /* 0x0000001000007824 */ /* 0x008fe200078e00ff */
[----:B------:R-:W-:-:S02]  /*00a0*/  SGXT.U32 R6, R6, 0x4 ;  /* 0x000000040606781a */ /* 0x000fc40000000000 */
[----:B------:R-:W-:Y:S01]  /*00b0*/  SHF.R.U32.HI R7, RZ, 0x2, R4 ;  /* 0x00000002ff077819 */ /* 0x000fe20000011604 */
[----:B----4-:R-:W-:Y:S01]  /*00c0*/  IMAD.SHL.U32 R13, R13, 0x40, RZ ;  /* 0x000000400d0d7824 */ /* 0x010fe200078e00ff */
[----:B------:R-:W-:Y:S02]  /*00d0*/  LOP3.LUT R5, R0, 0xc, R5, 0xf8, !PT ;  /* 0x0000000c00057812 */ /* 0x000fe400078ef805 */
[----:B------:R-:W-:Y:S02]  /*00e0*/  LOP3.LUT R16, R6, R7, RZ, 0xfc, !PT ;  /* 0x0000000706107212 */ /* 0x000fe400078efcff */
[----:B------:R-:W-:Y:S02]  /*00f0*/  CS2R R6, SRZ ;  /* 0x0000000000067805 */ /* 0x000fe4000001ff00 */
[----:B------:R-:W-:Y:S02]  /*0100*/  SHF.R.U32.HI R4, RZ, 0x2, R5 ;  /* 0x00000002ff047819 */ /* 0x000fe40000011605 */
[----:B------:R-:W-:-:S02]  /*0110*/  ISETP.GE.AND P0, PT, R5, 0x10, PT ;  /* 0x000000100500780c */ /* 0x000fc40003f06270 */
[----:B------:R-:W-:Y:S01]  /*0120*/  LOP3.LUT R5, R13, R16, RZ, 0xfc, !PT ;  /* 0x000000100d057212 */ /* 0x000fe200078efcff */
[----:B------:R-:W-:Y:S01]  /*0130*/  IMAD R9, R4, 0x144, RZ ;  /* 0x0000014404097824 */ /* 0x000fe200078e02ff */
[----:B------:R-:W-:Y:S02]  /*0140*/  LOP3.LUT R8, R13, 0x20, R16, 0xfe, !PT ;  /* 0x000000200d087812 */ /* 0x000fe400078efe10 */
[C---:B------:R-:W-:Y:S01]  /*0150*/  ISETP.LT.AND P1, PT, R5.reuse, 0x51, !P0 ;  /* 0x000000510500780c */ /* 0x040fe20004721270 */
[--C-:B------:R-:W-:Y:S01]  /*0160*/  IMAD R15, R5, 0x4, R9.reuse ;  /* 0x00000004050f7824 */ /* 0x100fe200078e0209 */
[C---:B------:R-:W-:Y:S01]  /*0170*/  ISETP.LT.AND P0, PT, R8.reuse, 0x51, !P0 ;  /* 0x000000510800780c */ /* 0x040fe20004701270 */
[----:B------:R-:W-:Y:S01]  /*0180*/  IMAD R9, R8, 0x4, R9 ;  /* 0x0000000408097824 */ /* 0x000fe200078e0209 */
[----:B------:R-:W-:Y:S01]  /*0190*/  CS2R R4, SRZ ;  /* 0x0000000000047805 */ /* 0x000fe2000001ff00 */
[----:B--2---:R-:W-:Y:S01]  /*01a0*/  IMAD.WIDE R14, R15, 0x4, R2 ;  /* 0x000000040f0e7825 */ /* 0x004fe200078e0202 */
[----:B------:R-:W-:-:S03]  /*01b0*/  CS2R R10, SRZ ;  /* 0x00000000000a7805 */ /* 0x000fc6000001ff00 */
[----:B------:R-:W-:Y:S01]  /*01c0*/  IMAD.WIDE R2, R9, 0x4, R2 ;  /* 0x0000000409027825 */ /* 0x000fe200078e0202 */
[----:B------:R-:W-:-:S03]  /*01d0*/  CS2R R8, SRZ ;  /* 0x0000000000087805 */ /* 0x000fc6000001ff00 */
[----:B------:R1:W2:Y:S04]  /*01e0*/  @P1 LDG.E.EL.128 R4, desc[UR6][R14.64] ;  /* 0x000000060e041981 */ /* 0x0002a8000c2e1d00 */
[----:B------:R3:W4:Y:S01]  /*01f0*/  @P0 LDG.E.EL.128 R8, desc[UR6][R2.64] ;  /* 0x0000000602080981 */ /* 0x000722000c2e1d00 */
[----:B------:R-:W5:Y:S01]  /*0200*/  S2UR UR5, SR_CgaCtaId ;  /* 0x00000000000579c3 */ /* 0x000f620000008800 */
[----:B------:R-:W-:Y:S01]  /*0210*/  IMAD.SHL.U32 R17, R12, 0x100, RZ ;  /* 0x000001000c117824 */ /* 0x000fe200078e00ff */
[----:B------:R-:W-:Y:S01]  /*0220*/  UMOV UR4, 0x400 ;  /* 0x0000040000047882 */ /* 0x000fe20000000000 */
[----:B------:R-:W5:Y:S01]  /*0230*/  S2R R20, SR_TID.X ;  /* 0x0000000000147919 */ /* 0x000f620000002100 */
[----:B-1----:R-:W-:Y:S02]  /*0240*/  LOP3.LUT R14, R13, 0x3f, R12, 0xf8, !PT ;  /* 0x0000003f0d0e7812 */ /* 0x002fe400078ef80c */
[----:B------:R-:W-:-:S02]  /*0250*/  LOP3.LUT R17, R17, 0x300, RZ, 0xc0, !PT ;  /* 0x0000030011117812 */ /* 0x000fc400078ec0ff */
[----:B---3--:R-:W1:Y:S01]  /*0260*/  LDC.64 R2, c[0x0][0x218] ;  /* 0x00008600ff027b82 */ /* 0x008e620000000a00 */
[----:B------:R-:W-:Y:S02]  /*0270*/  ISETP.GE.AND P0, PT, R14, 0x51, PT ;  /* 0x000000510e00780c */ /* 0x000fe40003f06270 */
[----:B------:R-:W-:Y:S02]  /*0280*/  LOP3.LUT R16, R16, R17, RZ, 0xfc, !PT ;  /* 0x0000001110107212 */ /* 0x000fe400078efcff */
[C---:B------:R-:W-:Y:S02]  /*0290*/  LOP3.LUT R15, R17.reuse, 0x40, RZ, 0xfc, !PT ;  /* 0x00000040110f7812 */ /* 0x040fe400078efcff */
[C---:B------:R-:W-:Y:S02]  /*02a0*/  LOP3.LUT R19, R17.reuse, 0x80, RZ, 0xfc, !PT ;  /* 0x0000008011137812 */ /* 0x040fe400078efcff */
[C---:B------:R-:W-:Y:S02]  /*02b0*/  LOP3.LUT R21, R17.reuse, 0xc0, RZ, 0xfc, !PT ;  /* 0x000000c011157812 */ /* 0x040fe400078efcff */
[----:B------:R-:W-:-:S02]  /*02c0*/  LEA.HI R17, R17, R16, RZ, 0x1a ;  /* 0x0000001011117211 */ /* 0x000fc400078fd0ff */
[-C--:B------:R-:W-:Y:S01]  /*02d0*/  LEA.HI R15, R15, R16.reuse, RZ, 0x1a ;  /* 0x000000100f0f7211 */ /* 0x080fe200078fd0ff */
[----:B-----5:R-:W-:Y:S01]  /*02e0*/  UPRMT UR4, UR5, 0x654, UR4 ;  /* 0x0000065405047896 */ /* 0x020fe20008000004 */
[-C--:B------:R-:W-:Y:S02]  /*02f0*/  LEA.HI R19, R19, R16.reuse, RZ, 0x1a ;  /* 0x0000001013137211 */ /* 0x080fe400078fd0ff */
[----:B------:R-:W-:-:S03]  /*0300*/  LEA.HI R21, R21, R16, RZ, 0x1a ;  /* 0x0000001015157211 */ /* 0x000fc600078fd0ff */
[----:B------:R-:W-:Y:S02]  /*0310*/  LEA R17, R17, UR4, 0x2 ;  /* 0x0000000411117c11 */ /* 0x000fe4000f8e10ff */
[----:B------:R-:W-:Y:S02]  /*0320*/  LEA R16, R15, UR4, 0x2 ;  /* 0x000000040f107c11 */ /* 0x000fe4000f8e10ff */
[----:B------:R-:W-:Y:S02]  /*0330*/  LEA R19, R19, UR4, 0x2 ;  /* 0x0000000413137c11 */ /* 0x000fe4000f8e10ff */
[----:B------:R-:W-:Y:S02]  /*0340*/  LEA R18, R21, UR4, 0x2 ;  /* 0x0000000415127c11 */ /* 0x000fe4000f8e10ff */
[----:B0-----:R-:W-:Y:S02]  /*0350*/  SHF.R.U32.HI R15, RZ, 0x6, R20 ;  /* 0x00000006ff0f7819 */ /* 0x001fe40000011614 */
[----:B------:R-:W-:-:S02]  /*0360*/  SHF.R.U32.HI R20, RZ, 0x6, R12 ;  /* 0x00000006ff147819 */ /* 0x000fc4000001160c */
[----:B------:R-:W-:Y:S02]  /*0370*/  LOP3.LUT R12, R12, 0x7f, RZ, 0xc0, !PT ;  /* 0x0000007f0c0c7812 */ /* 0x000fe400078ec0ff */
[----:B------:R-:W-:Y:S02]  /*0380*/  SGXT.U32 R15, R15, 0x1 ;  /* 0x000000010f0f781a */ /* 0x000fe40000000000 */
[----:B------:R-:W-:Y:S02]  /*0390*/  SGXT.U32 R13, R20, 0x1 ;  /* 0x00000001140d781a */ /* 0x000fe40000000000 */
[C---:B------:R-:W-:Y:S01]  /*03a0*/  LOP3.LUT R23, R12.reuse, 0x380, RZ, 0xfc, !PT ;  /* 0x000003800c177812 */ /* 0x040fe200078efcff */
[----:B--2---:R0:W-:Y:S04]  /*03b0*/  STS [R17], R4 ;  /* 0x0000000411007388 */ /* 0x0041e80000000800 */
[----:B------:R2:W-:Y:S04]  /*03c0*/  STS [R16+0x100], R5 ;  /* 0x0001000510007388 */ /* 0x0005e80000000800 */
[----:B------:R-:W-:Y:S01]  /*03d0*/  STS [R19+0x200], R6 ;  /* 0x0002000613007388 */ /* 0x000fe20000000800 */
[----:B0-----:R-:W-:Y:S01]  /*03e0*/  IMAD.IADD R4, R15, 0x1, R12 ;  /* 0x000000010f047824 */ /* 0x001fe200078e020c */
[----:B------:R-:W-:-:S02]  /*03f0*/  LOP3.LUT R15, R12, 0x200, RZ, 0xfc, !PT ;  /* 0x000002000c0f7812 */ /* 0x000fc400078efcff */
[----:B------:R0:W-:Y:S01]  /*0400*/  STS [R18+0x300], R7 ;  /* 0x0003000712007388 */ /* 0x0001e20000000800 */
[----:B--2---:R-:W-:-:S03]  /*0410*/  LOP3.LUT R5, R12, 0x80, RZ, 0xfc, !PT ;  /* 0x000000800c057812 */ /* 0x004fc600078efcff */
[----:B----4-:R2:W-:Y:S01]  /*0420*/  STS [R17+0x80], R8 ;  /* 0x0000800811007388 */ /* 0x0105e20000000800 */
[----:B------:R-:W-:Y:S02]  /*0430*/  LEA R4, R4, UR4, 0x2 ;  /* 0x0000000404047c11 */ /* 0x000fe4000f8e10ff */
[-C--:B------:R-:W-:Y:S01]  /*0440*/  LEA.HI R5, R5, R12.reuse, RZ, 0x1a ;  /* 0x0000000c05057211 */ /* 0x080fe200078fd0ff */
[----:B------:R3:W-:Y:S01]  /*0450*/  STS [R16+0x180], R9 ;  /* 0x0001800910007388 */ /* 0x0007e20000000800 */
[-C--:B------:R-:W-:Y:S02]  /*0460*/  LEA.HI R15, R15, R12.reuse, RZ, 0x1a ;  /* 0x0000000c0f0f7211 */ /* 0x080fe400078fd0ff */
[C---:B0-----:R-:W-:Y:S01]  /*0470*/  LOP3.LUT R7, R12.reuse, 0x100, RZ, 0xfc, !PT ;  /* 0x000001000c077812 */ /* 0x041fe200078efcff */
[----:B------:R0:W-:Y:S01]  /*0480*/  STS [R19+0x280], R10 ;  /* 0x0002800a13007388 */ /* 0x0001e20000000800 */
[----:B------:R-:W-:Y:S02]  /*0490*/  LEA R5, R5, UR4, 0x2 ;  /* 0x0000000405057c11 */ /* 0x000fe4000f8e10ff */
[----:B--2---:R-:W-:Y:S01]  /*04a0*/  LOP3.LUT R17, R12, 0x300, RZ, 0xfc, !PT ;  /* 0x000003000c117812 */ /* 0x004fe200078efcff */
[----:B------:R2:W-:Y:S01]  /*04b0*/  STS [R18+0x380], R11 ;  /* 0x0003800b12007388 */ /* 0x0005e20000000800 */
[----:B------:R-:W-:-:S02]  /*04c0*/  LEA.HI R7, R7, R12, RZ, 0x1a ;  /* 0x0000000c07077211 */ /* 0x000fc400078fd0ff */
[C---:B---3--:R-:W-:Y:S01]  /*04d0*/  LOP3.LUT R9, R12.reuse, 0x180, RZ, 0xfc, !PT ;  /* 0x000001800c097812 */ /* 0x048fe200078efcff */
[----:B------:R-:W-:Y:S01]  /*04e0*/  BAR.SYNC.DEFER_BLOCKING 0x0 ;  /* 0x0000000000007b1d */ /* 0x000fe20000010000 */
[----:B------:R-:W-:Y:S02]  /*04f0*/  LEA R8, R7, UR4, 0x2 ;  /* 0x0000000407087c11 */ /* 0x000fe4000f8e10ff */
[-C--:B------:R-:W-:Y:S02]  /*0500*/  LEA.HI R6, R9, R12.reuse, RZ, 0x1a ;  /* 0x0000000c09067211 */ /* 0x080fe400078fd0ff */
[----:B0-----:R-:W-:Y:S02]  /*0510*/  LEA.HI R10, R17, R12, RZ, 0x1a ;  /* 0x0000000c110a7211 */ /* 0x001fe400078fd0ff */
[----:B--2---:R-:W-:Y:S02]  /*0520*/  LOP3.LUT R11, R12, 0x280, RZ, 0xfc, !PT ;  /* 0x000002800c0b7812 */ /* 0x004fe400078efcff */
[----:B------:R-:W-:-:S02]  /*0530*/  LEA R16, R6, UR4, 0x2 ;  /* 0x0000000406107c11 */ /* 0x000fc4000f8e10ff */
[----:B------:R-:W-:Y:S02]  /*0540*/  LEA.HI R11, R11, R12, RZ, 0x1a ;  /* 0x0000000c0b0b7211 */ /* 0x000fe400078fd0ff */
[----:B------:R-:W-:Y:S02]  /*0550*/  LEA R17, R15, UR4, 0x2 ;  /* 0x000000040f117c11 */ /* 0x000fe4000f8e10ff */
[----:B------:R-:W-:Y:S02]  /*0560*/  LEA R6, R11, UR4, 0x2 ;  /* 0x000000040b067c11 */ /* 0x000fe4000f8e10ff */
[----:B------:R-:W-:Y:S02]  /*0570*/  LEA R7, R10, UR4, 0x2 ;  /* 0x000000040a077c11 */ /* 0x000fe4000f8e10ff */
[----:B------:R-:W-:Y:S02]  /*0580*/  LOP3.LUT R9, R0, R13, RZ, 0xfc, !PT ;  /* 0x0000000d00097212 */ /* 0x000fe400078efcff */
[----:B------:R-:W-:-:S02]  /*0590*/  LOP3.LUT R10, R0, 0x2, R13, 0xfe, !PT ;  /* 0x00000002000a7812 */ /* 0x000fc400078efe0d */
[C---:B------:R-:W-:Y:S01]  /*05a0*/  ISETP.LT.AND P1, PT, R9.reuse, 0x10, !P0 ;  /* 0x000000100900780c */ /* 0x040fe20004721270 */
[----:B------:R-:W0:Y:S01]  /*05b0*/  LDS R19, [R4] ;  /* 0x0000000004137984 */ /* 0x000e220000000800 */
[----:B------:R-:W-:Y:S01]  /*05c0*/  LOP3.LUT R11, R0, 0x4, R13, 0xfe, !PT ;  /* 0x00000004000b7812 */ /* 0x000fe200078efe0d */
[----:B------:R-:W-:Y:S01]  /*05d0*/  IMAD R9, R9, 0x51, R14 ;  /* 0x0000005109097824 */ /* 0x000fe200078e020e */
[----:B------:R-:W-:Y:S01]  /*05e0*/  LOP3.LUT R14, R0, 0x6, R13, 0xfe, !PT ;  /* 0x00000006000e7812 */ /* 0x000fe200078efe0d */
[----:B------:R-:W2:Y:S01]  /*05f0*/  LDS R21, [R5+0x200] ;  /* 0x0002000005157984 */ /* 0x000ea20000000800 */
[----:B------:R-:W-:Y:S01]  /*0600*/  ISETP.LT.AND P6, PT, R10, 0x10, !P0 ;  /* 0x000000100a00780c */ /* 0x000fe200047c1270 */
[----:B------:R-:W-:Y:S01]  /*0610*/  VIADD R25, R9, 0x32a ;  /* 0x0000032a09197836 */ /* 0x000fe20000000000 */
[----:B------:R-:W-:Y:S01]  /*0620*/  ISETP.LT.AND P5, PT, R11, 0x10, !P0 ;  /* 0x000000100b00780c */ /* 0x000fe200047a1270 */
[----:B------:R-:W3:Y:S01]  /*0630*/  LDS R8, [R8+0x400] ;  /* 0x0004000008087984 */ /* 0x000ee20000000800 */
[----:B------:R-:W-:Y:S01]  /*0640*/  LOP3.LUT R15, R0, 0x8, R13, 0xfe, !PT ;  /* 0x00000008000f7812 */ /* 0x000fe200078efe0d */
[C---:B-1----:R-:W-:Y:S01]  /*0650*/  IMAD.WIDE R10, R9.reuse, 0x4, R2 ;  /* 0x00000004090a7825 */ /* 0x042fe200078e0202 */
[----:B------:R-:W-:Y:S01]  /*0660*/  LOP3.LUT R18, R0, 0xe, R13, 0xfe, !PT ;  /* 0x0000000e00127812 */ /* 0x000fe200078efe0d */
[----:B------:R1:W4:Y:S01]  /*0670*/  LDS R4, [R16+0x600] ;  /* 0x0006000010047984 */ /* 0x0003220000000800 */
[----:B------:R-:W-:Y:S01]  /*0680*/  ISETP.LT.AND P4, PT, R14, 0x10, !P0 ;  /* 0x000000100e00780c */ /* 0x000fe20004781270 */
[----:B------:R-:W-:Y:S01]  /*0690*/  VIADD R27, R9, 0x3cc ;  /* 0x000003cc091b7836 */ /* 0x000fe20000000000 */
[----:B------:R-:W-:Y:S01]  /*06a0*/  ISETP.LT.AND P3, PT, R15, 0x10, !P0 ;  /* 0x000000100f00780c */ /* 0x000fe20004761270 */
[----:B------:R5:W4:Y:S01]  /*06b0*/  LDS R5, [R17+0x800] ;  /* 0x0008000011057984 */ /* 0x000b220000000800 */
[----:B------:R-:W-:-:S03]  /*06c0*/  VIADD R15, R9, 0x144 ;  /* 0x00000144090f7836 */ /* 0x000fc60000000000 */
[----:B------:R-:W4:Y:S01]  /*06d0*/  LDS R6, [R6+0xa00] ;  /* 0x000a000006067984 */ /* 0x000f220000000800 */
[----:B-1----:R-:W-:Y:S01]  /*06e0*/  LOP3.LUT R16, R0, 0xa, R13, 0xfe, !PT ;  /* 0x0000000a00107812 */ /* 0x002fe200078efe0d */
[----:B------:R-:W-:Y:S02]  /*06f0*/  IMAD.WIDE R14, R15, 0x4, R2 ;  /* 0x000000040f0e7825 */ /* 0x000fe400078e0202 */
[----:B------:R-:W1:Y:S01]  /*0700*/  LDS R7, [R7+0xc00] ;  /* 0x000c000007077984 */ /* 0x000e620000000800 */
[----:B-----5:R-:W-:Y:S01]  /*0710*/  LOP3.LUT R17, R0, 0xc, R13, 0xfe, !PT ;  /* 0x0000000c00117812 */ /* 0x020fe200078efe0d */
[----:B------:R-:W-:Y:S01]  /*0720*/  VIADD R13, R9, 0xa2 ;  /* 0x000000a2090d7836 */ /* 0x000fe20000000000 */
[----:B------:R-:W-:Y:S02]  /*0730*/  ISETP.LT.AND P2, PT, R16, 0x10, !P0 ;  /* 0x000000101000780c */ /* 0x000fe40004741270 */
[----:B------:R-:W-:Y:S01]  /*0740*/  LEA.HI R0, R23, R12, RZ, 0x1a ;  /* 0x0000000c17007211 */ /* 0x000fe200078fd0ff */
[----:B------:R-:W-:-:S02]  /*0750*/  VIADD R23, R9, 0x288 ;  /* 0x0000028809177836 */ /* 0x000fc40000000000 */
[--C-:B------:R-:W-:Y:S01]  /*0760*/  IMAD.WIDE R12, R13, 0x4, R2.reuse ;  /* 0x000000040d0c7825 */ /* 0x100fe200078e0202 */
[----:B------:R-:W-:Y:S01]  /*0770*/  LEA R0, R0, UR4, 0x2 ;  /* 0x0000000400007c11 */ /* 0x000fe2000f8e10ff */
[----:B0-----:R0:W-:Y:S01]  /*0780*/  @P1 STG.E desc[UR6][R10.64], R19 ;  /* 0x000000130a001986 */ /* 0x0011e2000c101906 */
[----:B------:R-:W-:Y:S01]  /*0790*/  ISETP.LT.AND P1, PT, R17, 0x10, !P0 ;  /* 0x000000101100780c */ /* 0x000fe20004721270 */
[----:B------:R-:W-:Y:S01]  /*07a0*/  VIADD R17, R9, 0x1e6 ;  /* 0x000001e609117836 */ /* 0x000fe20000000000 */
[----:B------:R-:W-:Y:S01]  /*07b0*/  ISETP.LT.AND P0, PT, R18, 0x10, !P0 ;  /* 0x000000101200780c */ /* 0x000fe20004701270 */
[----:B--2---:R2:W-:Y:S02]  /*07c0*/  @P6 STG.E desc[UR6][R12.64], R21 ;  /* 0x000000150c006986 */ /* 0x0045e4000c101906 */
[--C-:B------:R-:W-:Y:S02]  /*07d0*/  IMAD.WIDE R16, R17, 0x4, R2.reuse ;  /* 0x0000000411107825 */ /* 0x100fe400078e0202 */
[----:B---3--:R2:W-:Y:S02]  /*07e0*/  @P5 STG.E desc[UR6][R14.64], R8 ;  /* 0x000000080e005986 */ /* 0x0085e4000c101906 */
[----:B0-----:R-:W-:-:S02]  /*07f0*/  IMAD.WIDE R10, R23, 0x4, R2 ;  /* 0x00000004170a7825 */ /* 0x001fc400078e0202 */
[----:B----4-:R2:W-:Y:S02]  /*0800*/  @P4 STG.E desc[UR6][R16.64], R4 ;  /* 0x0000000410004986 */ /* 0x0105e4000c101906 */
[--C-:B------:R-:W-:Y:S02]  /*0810*/  IMAD.WIDE R18, R25, 0x4, R2.reuse ;  /* 0x0000000419127825 */ /* 0x100fe400078e0202 */
[----:B------:R2:W-:Y:S02]  /*0820*/  @P3 STG.E desc[UR6][R10.64], R5 ;  /* 0x000000050a003986 */ /* 0x0005e4000c101906 */
[----:B------:R-:W-:Y:S02]  /*0830*/  IMAD.WIDE R22, R27, 0x4, R2 ;  /* 0x000000041b167825 */ /* 0x000fe400078e0202 */
[----:B------:R2:W-:Y:S04]  /*0840*/  @P2 STG.E desc[UR6][R18.64], R6 ;  /* 0x0000000612002986 */ /* 0x0005e8000c101906 */
[----:B-1----:R2:W-:Y:S01]  /*0850*/  @P1 STG.E desc[UR6][R22.64], R7 ;  /* 0x0000000716001986 */ /* 0x0025e2000c101906 */
[----:B------:R-:W-:Y:S05]  /*0860*/  @!P0 EXIT ;  /* 0x000000000000894d */ /* 0x000fea0003800000 */
[----:B--2---:R-:W0:Y:S01]  /*0870*/  LDS R5, [R0+0xe00] ;  /* 0x000e000000057984 */ /* 0x004e220000000800 */
[----:B------:R-:W-:-:S04]  /*0880*/  VIADD R9, R9, 0x46e ;  /* 0x0000046e09097836 */ /* 0x000fc80000000000 */
[----:B------:R-:W-:-:S05]  /*0890*/  IMAD.WIDE R2, R9, 0x4, R2 ;  /* 0x0000000409027825 */ /* 0x000fca00078e0202 */
[----:B0-----:R-:W-:Y:S01]  /*08a0*/  STG.E desc[UR6][R2.64], R5 ;  /* 0x0000000502007986 */ /* 0x001fe2000c101906 */
[----:B------:R-:W-:Y:S05]  /*08b0*/  EXIT ;  /* 0x000000000000794d */ /* 0x000fea0003800000 */
.L_x_0:
[----:B------:R-:W-:-:S00]  /*08c0*/  BRA `(.L_x_0) ;  /* 0xfffffffc00fc7947 */ /* 0x000fc0000383ffff */
[----:B------:R-:W-:-:S00]  /*08d0*/  NOP ;  /* 0x0000000000007918 */ /* 0x000fc00000000000 */
        /* <DEDUP_REMOVED lines=10> */
.L_x_1:


//--------------------- .nv.shared.triton_poi_fused_convolution_1 --------------------------
	.section	.nv.shared.triton_poi_fused_convolution_1,"aw",@nobits
	.sectionflags	@""
	.align	16
	.zero		1024


//--------------------- .nv.constant0.triton_poi_fused_convolution_1 --------------------------
	.section	.nv.constant0.triton_poi_fused_convolution_1,"a",@progbits
	.sectionflags	@""
	.align	4
.nv.constant0.triton_poi_fused_convolution_1:
	.zero		552
